//
// Generated by NVIDIA NVVM Compiler
//
// Compiler Build ID: CL-36424714
// Cuda compilation tools, release 13.0, V13.0.88
// Based on NVVM 20.0.0
//

.version 9.0
.target sm_100
.address_size 64

	// .globl	_Z11somekernel1Pf

.visible .entry _Z11somekernel1Pf(
	.param .u64 .ptr .align 1 _Z11somekernel1Pf_param_0
)
{
	.reg .b32 	%f<2>;
	.reg .b64 	%rd<3>;

	ld.param.u64 	%rd1, [_Z11somekernel1Pf_param_0];
	cvta.to.global.u64 	%rd2, %rd1;
	ld.global.f32 	%f1, [%rd2+4];
	st.global.f32 	[%rd2], %f1;
	ret;

}
	// .globl	_Z3fooPf
.visible .entry _Z3fooPf(
	.param .u64 .ptr .align 1 _Z3fooPf_param_0
)
{
	.reg .b32 	%r<2>;
	.reg .b64 	%rd<3>;

	ld.param.u64 	%rd1, [_Z3fooPf_param_0];
	cvta.to.global.u64 	%rd2, %rd1;
	mov.b32 	%r1, 1123418112;
	st.global.u32 	[%rd2], %r1;
	ret;

}


// ===== COMPILED SASS (sm_100) =====

	.target	sm_100

	.elftype	@"ET_EXEC"


//--------------------- .note.nv.tkinfo           --------------------------
	.section	.note.nv.tkinfo,"",@"SHT_NOTE"
	.sectionflags	@"SHF_NOTE_NV_TKINFO"
	.tkinfo
        /*0018*/ 	.word	0x00000002
        /*0030*/ 	.string	""
        /*0030*/ 	.string	"ptxas"
        /*0030*/ 	.string	"Cuda compilation tools, release 13.0, V13.0.88"
        /*0030*/ 	.string	"Build cuda_13.0.r13.0/compiler.36424714_0"
        /*0030*/ 	.string	"-arch sm_100 -m 64 "



//--------------------- .note.nv.cuinfo           --------------------------
	.section	.note.nv.cuinfo,"",@"SHT_NOTE"
	.sectionflags	@"SHF_NOTE_NV_CUINFO"
        /*0018*/ 	.short	0x0002
        /*001a*/ 	.short	0x0064
        /*001c*/ 	.short	0x0082
	.zero		2


//--------------------- .nv.info                  --------------------------
	.section	.nv.info,"",@"SHT_CUDA_INFO"
	.align	4


	//----- nvinfo : EIATTR_REGCOUNT
	.align		4
        /*0000*/ 	.byte	0x04, 0x2f
        /*0002*/ 	.short	(.L_1 - .L_0)
	.align		4
.L_0:
        /*0004*/ 	.word	index@(_Z11somekernel1Pf)
        /*0008*/ 	.word	0x00000008


	//----- nvinfo : EIATTR_FRAME_SIZE
	.align		4
.L_1:
        /*000c*/ 	.byte	0x04, 0x11
        /*000e*/ 	.short	(.L_3 - .L_2)
	.align		4
.L_2:
        /*0010*/ 	.word	index@(_Z11somekernel1Pf)
        /*0014*/ 	.word	0x00000000


	//----- nvinfo : EIATTR_REGCOUNT
	.align		4
.L_3:
        /*0018*/ 	.byte	0x04, 0x2f
        /*001a*/ 	.short	(.L_5 - .L_4)
	.align		4
.L_4:
        /*001c*/ 	.word	index@(_Z3fooPf)
        /*0020*/ 	.word	0x00000008


	//----- nvinfo : EIATTR_FRAME_SIZE
	.align		4
.L_5:
        /*0024*/ 	.byte	0x04, 0x11
        /*0026*/ 	.short	(.L_7 - .L_6)
	.align		4
.L_6:
        /*0028*/ 	.word	index@(_Z3fooPf)
        /*002c*/ 	.word	0x00000000


	//----- nvinfo : EIATTR_MIN_STACK_SIZE
	.align		4
.L_7:
        /*0030*/ 	.byte	0x04, 0x12
        /*0032*/ 	.short	(.L_9 - .L_8)
	.align		4
.L_8:
        /*0034*/ 	.word	index@(_Z3fooPf)
        /*0038*/ 	.word	0x00000000


	//----- nvinfo : EIATTR_MIN_STACK_SIZE
	.align		4
.L_9:
        /*003c*/ 	.byte	0x04, 0x12
        /*003e*/ 	.short	(.L_11 - .L_10)
	.align		4
.L_10:
        /*0040*/ 	.word	index@(_Z11somekernel1Pf)
        /*0044*/ 	.word	0x00000000
.L_11:


//--------------------- .nv.compat                --------------------------
	.section	.nv.compat,"",@"SHT_CUDA_COMPAT_INFO"
	.align	4
        /*0000*/ 	.byte	0x02, 0x09, 0x00, 0x00, 0x02, 0x02, 0x01, 0x00, 0x02, 0x05, 0x05, 0x00, 0x03, 0x07, 0x01, 0x01
        /*0010*/ 	.byte	0x02, 0x03, 0x00, 0x00, 0x02, 0x06, 0x01, 0x00, 0x04, 0x0b, 0x08, 0x00, 0x09, 0x00, 0x00, 0x00
        /*0020*/ 	.byte	0x00, 0x00, 0x00, 0x00


//--------------------- .nv.info._Z3fooPf         --------------------------
	.section	.nv.info._Z3fooPf,"",@"SHT_CUDA_INFO"
	.sectionflags	@""
	.align	4


	//----- nvinfo : EIATTR_CUDA_API_VERSION
	.align		4
        /*0000*/ 	.byte	0x04, 0x37
        /*0002*/ 	.short	(.L_13 - .L_12)
.L_12:
        /*0004*/ 	.word	0x00000082


	//----- nvinfo : EIATTR_KPARAM_INFO
	.align		4
.L_13:
        /*0008*/ 	.byte	0x04, 0x17
        /*000a*/ 	.short	(.L_15 - .L_14)
.L_14:
        /*000c*/ 	.word	0x00000000
        /*0010*/ 	.short	0x0000
        /*0012*/ 	.short	0x0000
        /*0014*/ 	.byte	0x00, 0xf5, 0x21, 0x00


	//----- nvinfo : EIATTR_SPARSE_MMA_MASK
	.align		4
.L_15:
        /*0018*/ 	.byte	0x03, 0x50
        /*001a*/ 	.short	0x0000


	//----- nvinfo : EIATTR_MAXREG_COUNT
	.align		4
        /*001c*/ 	.byte	0x03, 0x1b
        /*001e*/ 	.short	0x00ff


	//----- nvinfo : EIATTR_MERCURY_ISA_VERSION
	.align		4
        /*0020*/ 	.byte	0x03, 0x5f
        /*0022*/ 	.short	0x0101


	//----- nvinfo : EIATTR_VRC_CTA_INIT_COUNT
	.align		4
        /*0024*/ 	.byte	0x02, 0x4a
	.zero		1
	.zero		1


	//----- nvinfo : EIATTR_EXIT_INSTR_OFFSETS
	.align		4
        /*0028*/ 	.byte	0x04, 0x1c
        /*002a*/ 	.short	(.L_17 - .L_16)


	//   ....[0]....
.L_16:
        /*002c*/ 	.word	0x00000050


	//----- nvinfo : EIATTR_CBANK_PARAM_SIZE
	.align		4
.L_17:
        /*0030*/ 	.byte	0x03, 0x19
        /*0032*/ 	.short	0x0008


	//----- nvinfo : EIATTR_PARAM_CBANK
	.align		4
        /*0034*/ 	.byte	0x04, 0x0a
        /*0036*/ 	.short	(.L_19 - .L_18)
	.align		4
.L_18:
        /*0038*/ 	.word	index@(.nv.constant0._Z3fooPf)
        /*003c*/ 	.short	0x0380
        /*003e*/ 	.short	0x0008


	//----- nvinfo : EIATTR_SW_WAR
	.align		4
.L_19:
        /*0040*/ 	.byte	0x04, 0x36
        /*0042*/ 	.short	(.L_21 - .L_20)
.L_20:
        /*0044*/ 	.word	0x00000008
.L_21:


//--------------------- .nv.info._Z11somekernel1Pf --------------------------
	.section	.nv.info._Z11somekernel1Pf,"",@"SHT_CUDA_INFO"
	.sectionflags	@""
	.align	4


	//----- nvinfo : EIATTR_CUDA_API_VERSION
	.align		4
        /*0000*/ 	.byte	0x04, 0x37
        /*0002*/ 	.short	(.L_23 - .L_22)
.L_22:
        /*0004*/ 	.word	0x00000082


	//----- nvinfo : EIATTR_KPARAM_INFO
	.align		4
.L_23:
        /*0008*/ 	.byte	0x04, 0x17
        /*000a*/ 	.short	(.L_25 - .L_24)
.L_24:
        /*000c*/ 	.word	0x00000000
        /*0010*/ 	.short	0x0000
        /*0012*/ 	.short	0x0000
        /*0014*/ 	.byte	0x00, 0xf5, 0x21, 0x00


	//----- nvinfo : EIATTR_SPARSE_MMA_MASK
	.align		4
.L_25:
        /*0018*/ 	.byte	0x03, 0x50
        /*001a*/ 	.short	0x0000


	//----- nvinfo : EIATTR_MAXREG_COUNT
	.align		4
        /*001c*/ 	.byte	0x03, 0x1b
        /*001e*/ 	.short	0x00ff


	//----- nvinfo : EIATTR_MERCURY_ISA_VERSION
	.align		4
        /*0020*/ 	.byte	0x03, 0x5f
        /*0022*/ 	.short	0x0101


	//----- nvinfo : EIATTR_VRC_CTA_INIT_COUNT
	.align		4
        /*0024*/ 	.byte	0x02, 0x4a
	.zero		1
	.zero		1


	//----- nvinfo : EIATTR_EXIT_INSTR_OFFSETS
	.align		4
        /*0028*/ 	.byte	0x04, 0x1c
        /*002a*/ 	.short	(.L_27 - .L_26)


	//   ....[0]....
.L_26:
        /*002c*/ 	.word	0x00000050


	//----- nvinfo : EIATTR_CBANK_PARAM_SIZE
	.align		4
.L_27:
        /*0030*/ 	.byte	0x03, 0x19
        /*0032*/ 	.short	0x0008


	//----- nvinfo : EIATTR_PARAM_CBANK
	.align		4
        /*0034*/ 	.byte	0x04, 0x0a
        /*0036*/ 	.short	(.L_29 - .L_28)
	.align		4
.L_28:
        /*0038*/ 	.word	index@(.nv.constant0._Z11somekernel1Pf)
        /*003c*/ 	.short	0x0380
        /*003e*/ 	.short	0x0008


	//----- nvinfo : EIATTR_SW_WAR
	.align		4
.L_29:
        /*0040*/ 	.byte	0x04, 0x36
        /*0042*/ 	.short	(.L_31 - .L_30)
.L_30:
        /*0044*/ 	.word	0x00000008
.L_31:


//--------------------- .nv.callgraph             --------------------------
	.section	.nv.callgraph,"",@"SHT_CUDA_CALLGRAPH"
	.align	4
	.sectionentsize	8
	.align		4
        /*0000*/ 	.word	0x00000000
	.align		4
        /*0004*/ 	.word	0xffffffff
	.align		4
        /*0008*/ 	.word	0x00000000
	.align		4
        /*000c*/ 	.word	0xfffffffe
	.align		4
        /*0010*/ 	.word	0x00000000
	.align		4
        /*0014*/ 	.word	0xfffffffd
	.align		4
        /*0018*/ 	.word	0x00000000
	.align		4
        /*001c*/ 	.word	0xfffffffc


//--------------------- .text._Z3fooPf            --------------------------
	.section	.text._Z3fooPf,"ax",@progbits
	.align	128
        .global         _Z3fooPf
        .type           _Z3fooPf,@function
        .size           _Z3fooPf,(.L_x_2 - _Z3fooPf)
        .other          _Z3fooPf,@"STO_CUDA_ENTRY STV_DEFAULT"
_Z3fooPf:
.text._Z3fooPf:
[----:B------:R-:W-:Y:S08]  /*0000*/  LDC R1, c[0x0][0x37c] ;  /* 0x0000df00ff017b82 */ /* 0x000ff00000000800 */
[----:B------:R-:W0:Y:S01]  /*0010*/  LDC.64 R2, c[0x0][0x380] ;  /* 0x0000e000ff027b82 */ /* 0x000e220000000a00 */
[----:B------:R-:W0:Y:S01]  /*0020*/  LDCU.64 UR4, c[0x0][0x358] ;  /* 0x00006b00ff0477ac */ /* 0x000e220008000a00 */
[----:B------:R-:W-:-:S05]  /*0030*/  HFMA2 R5, -RZ, RZ, 3.48046875, 0 ;  /* 0x42f60000ff057431 */ /* 0x000fca00000001ff */
[----:B0-----:R-:W-:Y:S01]  /*0040*/  STG.E desc[UR4][R2.64], R5 ;  /* 0x0000000502007986 */ /* 0x001fe2000c101904 */
[----:B------:R-:W-:Y:S05]  /*0050*/  EXIT ;  /* 0x000000000000794d */ /* 0x000fea0003800000 */
.L_x_0:
[----:B------:R-:W-:-:S00]  /*0060*/  BRA `(.L_x_0) ;  /* 0xfffffffc00fc7947 */ /* 0x000fc0000383ffff */
[----:B------:R-:W-:-:S00]  /*0070*/  NOP ;  /* 0x0000000000007918 */ /* 0x000fc00000000000 */
        /* <DEDUP_REMOVED lines=8> */
.L_x_2:


//--------------------- .text._Z11somekernel1Pf   --------------------------
	.section	.text._Z11somekernel1Pf,"ax",@progbits
	.align	128
        .global         _Z11somekernel1Pf
        .type           _Z11somekernel1Pf,@function
        .size           _Z11somekernel1Pf,(.L_x_3 - _Z11somekernel1Pf)
        .other          _Z11somekernel1Pf,@"STO_CUDA_ENTRY STV_DEFAULT"
_Z11somekernel1Pf:
.text._Z11somekernel1Pf:
[----:B------:R-:W-:Y:S08]  /*0000*/  LDC R1, c[0x0][0x37c] ;  /* 0x0000df00ff017b82 */ /* 0x000ff00000000800 */
[----:B------:R-:W0:Y:S01]  /*0010*/  LDC.64 R2, c[0x0][0x380] ;  /* 0x0000e000ff027b82 */ /* 0x000e220000000a00 */
[----:B------:R-:W0:Y:S02]  /*0020*/  LDCU.64 UR4, c[0x0][0x358] ;  /* 0x00006b00ff0477ac */ /* 0x000e240008000a00 */
[----:B0-----:R-:W2:Y:S04]  /*0030*/  LDG.E R5, desc[UR4][R2.64+0x4] ;  /* 0x0000040402057981 */ /* 0x001ea8000c1e1900 */
[----:B--2---:R-:W-:Y:S01]  /*0040*/  STG.E desc[UR4][R2.64], R5 ;  /* 0x0000000502007986 */ /* 0x004fe2000c101904 */
[----:B------:R-:W-:Y:S05]  /*0050*/  EXIT ;  /* 0x000000000000794d */ /* 0x000fea0003800000 */
.L_x_1:
        /* <DEDUP_REMOVED lines=10> */
.L_x_3:


//--------------------- .nv.shared.reserved.0     --------------------------
	.section	.nv.shared.reserved.0,"aw",@nobits
	.weak		__nv_reservedSMEM_offset_0_alias
	.size		__nv_reservedSMEM_offset_0_alias, 0, 64
	.other		__nv_reservedSMEM_offset_0_alias,@"STO_CUDA_RESERVED_SHARED STV_DEFAULT"
__nv_reservedSMEM_offset_0_alias:
	.zero		0
	.zero		64


//--------------------- .nv.constant0._Z3fooPf    --------------------------
	.section	.nv.constant0._Z3fooPf,"a",@progbits
	.sectionflags	@""
	.align	4
.nv.constant0._Z3fooPf:
	.zero		904


//--------------------- .nv.constant0._Z11somekernel1Pf --------------------------
	.section	.nv.constant0._Z11somekernel1Pf,"a",@progbits
	.sectionflags	@""
	.align	4
.nv.constant0._Z11somekernel1Pf:
	.zero		904


//--------------------- SYMBOLS --------------------------

	.type		.nv.reservedSmem.offset0,@object
	.size		.nv.reservedSmem.offset0,0x4
